//
// Generated by NVIDIA NVVM Compiler
//
// Compiler Build ID: CL-36424714
// Cuda compilation tools, release 13.0, V13.0.88
// Based on NVVM 20.0.0
//

.version 9.0
.target sm_100
.address_size 64

	// .globl	_Z25vector_dot_product_kernelPfS_S_jPi
// _ZZ25vector_dot_product_kernelPfS_S_jPiE11thread_sums has been demoted

.visible .entry _Z25vector_dot_product_kernelPfS_S_jPi(
	.param .u64 .ptr .align 1 _Z25vector_dot_product_kernelPfS_S_jPi_param_0,
	.param .u64 .ptr .align 1 _Z25vector_dot_product_kernelPfS_S_jPi_param_1,
	.param .u64 .ptr .align 1 _Z25vector_dot_product_kernelPfS_S_jPi_param_2,
	.param .u32 _Z25vector_dot_product_kernelPfS_S_jPi_param_3,
	.param .u64 .ptr .align 1 _Z25vector_dot_product_kernelPfS_S_jPi_param_4
)
{
	.reg .pred 	%p<13>;
	.reg .b32 	%r<16>;
	.reg .b32 	%f<37>;
	.reg .b64 	%rd<12>;
	// demoted variable
	.shared .align 4 .b8 _ZZ25vector_dot_product_kernelPfS_S_jPiE11thread_sums[1024];
	ld.param.u64 	%rd4, [_Z25vector_dot_product_kernelPfS_S_jPi_param_0];
	ld.param.u64 	%rd5, [_Z25vector_dot_product_kernelPfS_S_jPi_param_1];
	ld.param.u64 	%rd6, [_Z25vector_dot_product_kernelPfS_S_jPi_param_2];
	ld.param.u32 	%r8, [_Z25vector_dot_product_kernelPfS_S_jPi_param_3];
	ld.param.u64 	%rd7, [_Z25vector_dot_product_kernelPfS_S_jPi_param_4];
	cvta.to.global.u64 	%rd1, %rd7;
	mov.u32 	%r1, %ntid.x;
	mov.u32 	%r9, %ctaid.x;
	mov.u32 	%r2, %tid.x;
	mad.lo.s32 	%r15, %r1, %r9, %r2;
	setp.ge.u32 	%p1, %r15, %r8;
	mov.f32 	%f36, 0f00000000;
	@%p1 bra 	$L__BB0_3;
	mov.u32 	%r10, %nctaid.x;
	mul.lo.s32 	%r4, %r1, %r10;
	cvta.to.global.u64 	%rd2, %rd4;
	cvta.to.global.u64 	%rd3, %rd5;
	mov.f32 	%f36, 0f00000000;
$L__BB0_2:
	mul.wide.u32 	%rd8, %r15, 4;
	add.s64 	%rd9, %rd2, %rd8;
	ld.global.f32 	%f6, [%rd9];
	add.s64 	%rd10, %rd3, %rd8;
	ld.global.f32 	%f7, [%rd10];
	fma.rn.f32 	%f36, %f6, %f7, %f36;
	add.s32 	%r15, %r15, %r4;
	setp.lt.u32 	%p2, %r15, %r8;
	@%p2 bra 	$L__BB0_2;
$L__BB0_3:
	shl.b32 	%r11, %r2, 2;
	mov.u32 	%r12, _ZZ25vector_dot_product_kernelPfS_S_jPiE11thread_sums;
	add.s32 	%r7, %r12, %r11;
	st.shared.f32 	[%r7], %f36;
	bar.sync 	0;
	setp.gt.u32 	%p3, %r2, 127;
	@%p3 bra 	$L__BB0_5;
	ld.shared.f32 	%f8, [%r7+512];
	ld.shared.f32 	%f9, [%r7];
	add.f32 	%f10, %f8, %f9;
	st.shared.f32 	[%r7], %f10;
$L__BB0_5:
	bar.sync 	0;
	setp.gt.u32 	%p4, %r2, 63;
	@%p4 bra 	$L__BB0_7;
	ld.shared.f32 	%f11, [%r7+256];
	ld.shared.f32 	%f12, [%r7];
	add.f32 	%f13, %f11, %f12;
	st.shared.f32 	[%r7], %f13;
$L__BB0_7:
	bar.sync 	0;
	setp.gt.u32 	%p5, %r2, 31;
	@%p5 bra 	$L__BB0_9;
	ld.shared.f32 	%f14, [%r7+128];
	ld.shared.f32 	%f15, [%r7];
	add.f32 	%f16, %f14, %f15;
	st.shared.f32 	[%r7], %f16;
$L__BB0_9:
	bar.sync 	0;
	setp.gt.u32 	%p6, %r2, 15;
	@%p6 bra 	$L__BB0_11;
	ld.shared.f32 	%f17, [%r7+64];
	ld.shared.f32 	%f18, [%r7];
	add.f32 	%f19, %f17, %f18;
	st.shared.f32 	[%r7], %f19;
$L__BB0_11:
	bar.sync 	0;
	setp.gt.u32 	%p7, %r2, 7;
	@%p7 bra 	$L__BB0_13;
	ld.shared.f32 	%f20, [%r7+32];
	ld.shared.f32 	%f21, [%r7];
	add.f32 	%f22, %f20, %f21;
	st.shared.f32 	[%r7], %f22;
$L__BB0_13:
	bar.sync 	0;
	setp.gt.u32 	%p8, %r2, 3;
	@%p8 bra 	$L__BB0_15;
	ld.shared.f32 	%f23, [%r7+16];
	ld.shared.f32 	%f24, [%r7];
	add.f32 	%f25, %f23, %f24;
	st.shared.f32 	[%r7], %f25;
$L__BB0_15:
	bar.sync 	0;
	setp.gt.u32 	%p9, %r2, 1;
	@%p9 bra 	$L__BB0_17;
	ld.shared.f32 	%f26, [%r7+8];
	ld.shared.f32 	%f27, [%r7];
	add.f32 	%f28, %f26, %f27;
	st.shared.f32 	[%r7], %f28;
$L__BB0_17:
	bar.sync 	0;
	setp.ne.s32 	%p10, %r2, 0;
	@%p10 bra 	$L__BB0_19;
	ld.shared.f32 	%f29, [_ZZ25vector_dot_product_kernelPfS_S_jPiE11thread_sums+4];
	ld.shared.f32 	%f30, [%r7];
	add.f32 	%f31, %f29, %f30;
	st.shared.f32 	[%r7], %f31;
$L__BB0_19:
	setp.ne.s32 	%p11, %r2, 0;
	bar.sync 	0;
	@%p11 bra 	$L__BB0_22;
$L__BB0_20:
	atom.relaxed.global.cas.b32 	%r13, [%rd1], 0, 1;
	setp.ne.s32 	%p12, %r13, 0;
	@%p12 bra 	$L__BB0_20;
	cvta.to.global.u64 	%rd11, %rd6;
	ld.shared.f32 	%f32, [_ZZ25vector_dot_product_kernelPfS_S_jPiE11thread_sums];
	ld.global.f32 	%f33, [%rd11];
	add.f32 	%f34, %f32, %f33;
	st.global.f32 	[%rd11], %f34;
	atom.global.exch.b32 	%r14, [%rd1], 0;
$L__BB0_22:
	ret;

}


// ===== COMPILED SASS (sm_100) =====

	.target	sm_100

	.elftype	@"ET_EXEC"


//--------------------- .note.nv.tkinfo           --------------------------
	.section	.note.nv.tkinfo,"",@"SHT_NOTE"
	.sectionflags	@"SHF_NOTE_NV_TKINFO"
	.tkinfo
        /*0018*/ 	.word	0x00000002
        /*0030*/ 	.string	""
        /*0030*/ 	.string	"ptxas"
        /*0030*/ 	.string	"Cuda compilation tools, release 13.0, V13.0.88"
        /*0030*/ 	.string	"Build cuda_13.0.r13.0/compiler.36424714_0"
        /*0030*/ 	.string	"-arch sm_100 -m 64 "



//--------------------- .note.nv.cuinfo           --------------------------
	.section	.note.nv.cuinfo,"",@"SHT_NOTE"
	.sectionflags	@"SHF_NOTE_NV_CUINFO"
        /*0018*/ 	.short	0x0002
        /*001a*/ 	.short	0x0064
        /*001c*/ 	.short	0x0082
	.zero		2


//--------------------- .nv.info                  --------------------------
	.section	.nv.info,"",@"SHT_CUDA_INFO"
	.align	4


	//----- nvinfo : EIATTR_REGCOUNT
	.align		4
        /*0000*/ 	.byte	0x04, 0x2f
        /*0002*/ 	.short	(.L_1 - .L_0)
	.align		4
.L_0:
        /*0004*/ 	.word	index@(_Z25vector_dot_product_kernelPfS_S_jPi)
        /*0008*/ 	.word	0x0000000f


	//----- nvinfo : EIATTR_FRAME_SIZE
	.align		4
.L_1:
        /*000c*/ 	.byte	0x04, 0x11
        /*000e*/ 	.short	(.L_3 - .L_2)
	.align		4
.L_2:
        /*0010*/ 	.word	index@(_Z25vector_dot_product_kernelPfS_S_jPi)
        /*0014*/ 	.word	0x00000000


	//----- nvinfo : EIATTR_MIN_STACK_SIZE
	.align		4
.L_3:
        /*0018*/ 	.byte	0x04, 0x12
        /*001a*/ 	.short	(.L_5 - .L_4)
	.align		4
.L_4:
        /*001c*/ 	.word	index@(_Z25vector_dot_product_kernelPfS_S_jPi)
        /*0020*/ 	.word	0x00000000
.L_5:


//--------------------- .nv.compat                --------------------------
	.section	.nv.compat,"",@"SHT_CUDA_COMPAT_INFO"
	.align	4
        /*0000*/ 	.byte	0x02, 0x09, 0x00, 0x00, 0x02, 0x02, 0x01, 0x00, 0x02, 0x05, 0x05, 0x00, 0x03, 0x07, 0x01, 0x01
        /*0010*/ 	.byte	0x02, 0x03, 0x00, 0x00, 0x02, 0x06, 0x01, 0x00, 0x04, 0x0b, 0x08, 0x00, 0x09, 0x00, 0x00, 0x00
        /*0020*/ 	.byte	0x00, 0x00, 0x00, 0x00


//--------------------- .nv.info._Z25vector_dot_product_kernelPfS_S_jPi --------------------------
	.section	.nv.info._Z25vector_dot_product_kernelPfS_S_jPi,"",@"SHT_CUDA_INFO"
	.sectionflags	@""
	.align	4


	//----- nvinfo : EIATTR_CUDA_API_VERSION
	.align		4
        /*0000*/ 	.byte	0x04, 0x37
        /*0002*/ 	.short	(.L_7 - .L_6)
.L_6:
        /*0004*/ 	.word	0x00000082


	//----- nvinfo : EIATTR_KPARAM_INFO
	.align		4
.L_7:
        /*0008*/ 	.byte	0x04, 0x17
        /*000a*/ 	.short	(.L_9 - .L_8)
.L_8:
        /*000c*/ 	.word	0x00000000
        /*0010*/ 	.short	0x0004
        /*0012*/ 	.short	0x0020
        /*0014*/ 	.byte	0x00, 0xf5, 0x21, 0x00


	//----- nvinfo : EIATTR_KPARAM_INFO
	.align		4
.L_9:
        /*0018*/ 	.byte	0x04, 0x17
        /*001a*/ 	.short	(.L_11 - .L_10)
.L_10:
        /*001c*/ 	.word	0x00000000
        /*0020*/ 	.short	0x0003
        /*0022*/ 	.short	0x0018
        /*0024*/ 	.byte	0x00, 0xf0, 0x11, 0x00


	//----- nvinfo : EIATTR_KPARAM_INFO
	.align		4
.L_11:
        /*0028*/ 	.byte	0x04, 0x17
        /*002a*/ 	.short	(.L_13 - .L_12)
.L_12:
        /*002c*/ 	.word	0x00000000
        /*0030*/ 	.short	0x0002
        /*0032*/ 	.short	0x0010
        /*0034*/ 	.byte	0x00, 0xf5, 0x21, 0x00


	//----- nvinfo : EIATTR_KPARAM_INFO
	.align		4
.L_13:
        /*0038*/ 	.byte	0x04, 0x17
        /*003a*/ 	.short	(.L_15 - .L_14)
.L_14:
        /*003c*/ 	.word	0x00000000
        /*0040*/ 	.short	0x0001
        /*0042*/ 	.short	0x0008
        /*0044*/ 	.byte	0x00, 0xf5, 0x21, 0x00


	//----- nvinfo : EIATTR_KPARAM_INFO
	.align		4
.L_15:
        /*0048*/ 	.byte	0x04, 0x17
        /*004a*/ 	.short	(.L_17 - .L_16)
.L_16:
        /*004c*/ 	.word	0x00000000
        /*0050*/ 	.short	0x0000
        /*0052*/ 	.short	0x0000
        /*0054*/ 	.byte	0x00, 0xf5, 0x21, 0x00


	//----- nvinfo : EIATTR_SPARSE_MMA_MASK
	.align		4
.L_17:
        /*0058*/ 	.byte	0x03, 0x50
        /*005a*/ 	.short	0x0000


	//----- nvinfo : EIATTR_MAXREG_COUNT
	.align		4
        /*005c*/ 	.byte	0x03, 0x1b
        /*005e*/ 	.short	0x00ff


	//----- nvinfo : EIATTR_NUM_BARRIERS
	.align		4
        /*0060*/ 	.byte	0x02, 0x4c
        /*0062*/ 	.byte	0x01
	.zero		1


	//----- nvinfo : EIATTR_MERCURY_ISA_VERSION
	.align		4
        /*0064*/ 	.byte	0x03, 0x5f
        /*0066*/ 	.short	0x0101


	//----- nvinfo : EIATTR_VRC_CTA_INIT_COUNT
	.align		4
        /*0068*/ 	.byte	0x02, 0x4a
	.zero		1
	.zero		1


	//----- nvinfo : EIATTR_EXIT_INSTR_OFFSETS
	.align		4
        /*006c*/ 	.byte	0x04, 0x1c
        /*006e*/ 	.short	(.L_19 - .L_18)


	//   ....[0]....
.L_18:
        /*0070*/ 	.word	0x00000500


	//   ....[1]....
        /*0074*/ 	.word	0x00000600


	//----- nvinfo : EIATTR_CRS_STACK_SIZE
	.align		4
.L_19:
        /*0078*/ 	.byte	0x04, 0x1e
        /*007a*/ 	.short	(.L_21 - .L_20)
.L_20:
        /*007c*/ 	.word	0x00000000


	//----- nvinfo : EIATTR_CBANK_PARAM_SIZE
	.align		4
.L_21:
        /*0080*/ 	.byte	0x03, 0x19
        /*0082*/ 	.short	0x0028


	//----- nvinfo : EIATTR_PARAM_CBANK
	.align		4
        /*0084*/ 	.byte	0x04, 0x0a
        /*0086*/ 	.short	(.L_23 - .L_22)
	.align		4
.L_22:
        /*0088*/ 	.word	index@(.nv.constant0._Z25vector_dot_product_kernelPfS_S_jPi)
        /*008c*/ 	.short	0x0380
        /*008e*/ 	.short	0x0028


	//----- nvinfo : EIATTR_SW_WAR
	.align		4
.L_23:
        /*0090*/ 	.byte	0x04, 0x36
        /*0092*/ 	.short	(.L_25 - .L_24)
.L_24:
        /*0094*/ 	.word	0x00000008
.L_25:


//--------------------- .nv.callgraph             --------------------------
	.section	.nv.callgraph,"",@"SHT_CUDA_CALLGRAPH"
	.align	4
	.sectionentsize	8
	.align		4
        /*0000*/ 	.word	0x00000000
	.align		4
        /*0004*/ 	.word	0xffffffff
	.align		4
        /*0008*/ 	.word	0x00000000
	.align		4
        /*000c*/ 	.word	0xfffffffe
	.align		4
        /*0010*/ 	.word	0x00000000
	.align		4
        /*0014*/ 	.word	0xfffffffd
	.align		4
        /*0018*/ 	.word	0x00000000
	.align		4
        /*001c*/ 	.word	0xfffffffc


//--------------------- .text._Z25vector_dot_product_kernelPfS_S_jPi --------------------------
	.section	.text._Z25vector_dot_product_kernelPfS_S_jPi,"ax",@progbits
	.align	128
        .global         _Z25vector_dot_product_kernelPfS_S_jPi
        .type           _Z25vector_dot_product_kernelPfS_S_jPi,@function
        .size           _Z25vector_dot_product_kernelPfS_S_jPi,(.L_x_6 - _Z25vector_dot_product_kernelPfS_S_jPi)
        .other          _Z25vector_dot_product_kernelPfS_S_jPi,@"STO_CUDA_ENTRY STV_DEFAULT"
_Z25vector_dot_product_kernelPfS_S_jPi:
.text._Z25vector_dot_product_kernelPfS_S_jPi:
[----:B------:R-:W-:Y:S01]  /*0000*/  LDC R1, c[0x0][0x37c] ;  /* 0x0000df00ff017b82 */ /* 0x000fe20000000800 */
[----:B------:R-:W0:Y:S01]  /*0010*/  S2R R3, SR_CTAID.X ;  /* 0x0000000000037919 */ /* 0x000e220000002500 */
[----:B------:R-:W0:Y:S01]  /*0020*/  LDCU UR8, c[0x0][0x360] ;  /* 0x00006c00ff0877ac */ /* 0x000e220008000800 */
[----:B------:R-:W-:Y:S01]  /*0030*/  BSSY.RECONVERGENT B0, `(.L_x_0) ;  /* 0x0000016000007945 */ /* 0x000fe20003800200 */
[----:B------:R-:W-:Y:S01]  /*0040*/  HFMA2 R10, -RZ, RZ, 0, 0 ;  /* 0x00000000ff0a7431 */ /* 0x000fe200000001ff */
[----:B------:R-:W0:Y:S01]  /*0050*/  S2R R0, SR_TID.X ;  /* 0x0000000000007919 */ /* 0x000e220000002100 */
[----:B------:R-:W1:Y:S01]  /*0060*/  LDCU UR9, c[0x0][0x398] ;  /* 0x00007300ff0977ac */ /* 0x000e620008000800 */
[----:B------:R-:W2:Y:S01]  /*0070*/  LDCU.64 UR6, c[0x0][0x358] ;  /* 0x00006b00ff0677ac */ /* 0x000ea20008000a00 */
[----:B0-----:R-:W-:-:S05]  /*0080*/  IMAD R2, R3, UR8, R0 ;  /* 0x0000000803027c24 */ /* 0x001fca000f8e0200 */
[----:B-1----:R-:W-:-:S13]  /*0090*/  ISETP.GE.U32.AND P0, PT, R2, UR9, PT ;  /* 0x0000000902007c0c */ /* 0x002fda000bf06070 */
[----:B--2---:R-:W-:Y:S05]  /*00a0*/  @P0 BRA `(.L_x_1) ;  /* 0x0000000000380947 */ /* 0x004fea0003800000 */
[----:B------:R-:W0:Y:S01]  /*00b0*/  LDC R12, c[0x0][0x370] ;  /* 0x0000dc00ff0c7b82 */ /* 0x000e220000000800 */
[----:B------:R-:W-:Y:S02]  /*00c0*/  MOV R11, R2 ;  /* 0x00000002000b7202 */ /* 0x000fe40000000f00 */
[----:B------:R-:W-:-:S05]  /*00d0*/  MOV R10, RZ ;  /* 0x000000ff000a7202 */ /* 0x000fca0000000f00 */
[----:B------:R-:W1:Y:S08]  /*00e0*/  LDC.64 R6, c[0x0][0x380] ;  /* 0x0000e000ff067b82 */ /* 0x000e700000000a00 */
[----:B------:R-:W2:Y:S01]  /*00f0*/  LDC.64 R8, c[0x0][0x388] ;  /* 0x0000e200ff087b82 */ /* 0x000ea20000000a00 */
[----:B0-----:R-:W-:-:S07]  /*0100*/  IMAD R12, R12, UR8, RZ ;  /* 0x000000080c0c7c24 */ /* 0x001fce000f8e02ff */
.L_x_2:
[----:B-1----:R-:W-:-:S04]  /*0110*/  IMAD.WIDE.U32 R2, R11, 0x4, R6 ;  /* 0x000000040b027825 */ /* 0x002fc800078e0006 */
[----:B--2---:R-:W-:Y:S02]  /*0120*/  IMAD.WIDE.U32 R4, R11, 0x4, R8 ;  /* 0x000000040b047825 */ /* 0x004fe400078e0008 */
[----:B------:R-:W2:Y:S04]  /*0130*/  LDG.E R3, desc[UR6][R2.64] ;  /* 0x0000000602037981 */ /* 0x000ea8000c1e1900 */
[----:B------:R-:W2:Y:S01]  /*0140*/  LDG.E R4, desc[UR6][R4.64] ;  /* 0x0000000604047981 */ /* 0x000ea2000c1e1900 */
[----:B------:R-:W-:-:S05]  /*0150*/  IMAD.IADD R11, R12, 0x1, R11 ;  /* 0x000000010c0b7824 */ /* 0x000fca00078e020b */
[----:B------:R-:W-:Y:S01]  /*0160*/  ISETP.GE.U32.AND P0, PT, R11, UR9, PT ;  /* 0x000000090b007c0c */ /* 0x000fe2000bf06070 */
[----:B--2---:R-:W-:-:S12]  /*0170*/  FFMA R10, R3, R4, R10 ;  /* 0x00000004030a7223 */ /* 0x004fd8000000000a */
[----:B------:R-:W-:Y:S05]  /*0180*/  @!P0 BRA `(.L_x_2) ;  /* 0xfffffffc00e08947 */ /* 0x000fea000383ffff */
.L_x_1:
[----:B------:R-:W-:Y:S05]  /*0190*/  BSYNC.RECONVERGENT B0 ;  /* 0x0000000000007941 */ /* 0x000fea0003800200 */
.L_x_0:
[----:B------:R-:W0:Y:S01]  /*01a0*/  S2UR UR5, SR_CgaCtaId ;  /* 0x00000000000579c3 */ /* 0x000e220000008800 */
[----:B------:R-:W-:Y:S01]  /*01b0*/  UMOV UR4, 0x400 ;  /* 0x0000040000047882 */ /* 0x000fe20000000000 */
[C---:B------:R-:W-:Y:S02]  /*01c0*/  ISETP.GT.U32.AND P1, PT, R0.reuse, 0x7f, PT ;  /* 0x0000007f0000780c */ /* 0x040fe40003f24070 */
[----:B------:R-:W-:Y:S01]  /*01d0*/  ISETP.GT.U32.AND P0, PT, R0, 0x3f, PT ;  /* 0x0000003f0000780c */ /* 0x000fe20003f04070 */
[----:B0-----:R-:W-:-:S06]  /*01e0*/  ULEA UR4, UR5, UR4, 0x18 ;  /* 0x0000000405047291 */ /* 0x001fcc000f8ec0ff */
[----:B------:R-:W-:-:S05]  /*01f0*/  LEA R3, R0, UR4, 0x2 ;  /* 0x0000000400037c11 */ /* 0x000fca000f8e10ff */
[----:B------:R-:W-:Y:S01]  /*0200*/  STS [R3], R10 ;  /* 0x0000000a03007388 */ /* 0x000fe20000000800 */
[----:B------:R-:W-:Y:S06]  /*0210*/  BAR.SYNC.DEFER_BLOCKING 0x0 ;  /* 0x0000000000007b1d */ /* 0x000fec0000010000 */
[----:B------:R-:W-:Y:S04]  /*0220*/  @!P1 LDS R2, [R3+0x200] ;  /* 0x0002000003029984 */ /* 0x000fe80000000800 */
[----:B------:R-:W0:Y:S02]  /*0230*/  @!P1 LDS R5, [R3] ;  /* 0x0000000003059984 */ /* 0x000e240000000800 */
[----:B0-----:R-:W-:-:S05]  /*0240*/  @!P1 FADD R2, R2, R5 ;  /* 0x0000000502029221 */ /* 0x001fca0000000000 */
[----:B------:R-:W-:Y:S01]  /*0250*/  @!P1 STS [R3], R2 ;  /* 0x0000000203009388 */ /* 0x000fe20000000800 */
[----:B------:R-:W-:Y:S01]  /*0260*/  BAR.SYNC.DEFER_BLOCKING 0x0 ;  /* 0x0000000000007b1d */ /* 0x000fe20000010000 */
[----:B------:R-:W-:-:S05]  /*0270*/  ISETP.GT.U32.AND P1, PT, R0, 0x1f, PT ;  /* 0x0000001f0000780c */ /* 0x000fca0003f24070 */
        /* <DEDUP_REMOVED lines=29> */
[----:B------:R-:W-:-:S05]  /*0450*/  ISETP.NE.AND P0, PT, R0, RZ, PT ;  /* 0x000000ff0000720c */ /* 0x000fca0003f05270 */
[----:B------:R-:W-:Y:S04]  /*0460*/  @!P1 LDS R2, [R3+0x8] ;  /* 0x0000080003029984 */ /* 0x000fe80000000800 */
[----:B------:R-:W0:Y:S02]  /*0470*/  @!P1 LDS R5, [R3] ;  /* 0x0000000003059984 */ /* 0x000e240000000800 */
[----:B0-----:R-:W-:-:S05]  /*0480*/  @!P1 FADD R2, R2, R5 ;  /* 0x0000000502029221 */ /* 0x001fca0000000000 */
[----:B------:R-:W-:Y:S01]  /*0490*/  @!P1 STS [R3], R2 ;  /* 0x0000000203009388 */ /* 0x000fe20000000800 */
[----:B------:R-:W-:Y:S06]  /*04a0*/  BAR.SYNC.DEFER_BLOCKING 0x0 ;  /* 0x0000000000007b1d */ /* 0x000fec0000010000 */
[----:B------:R-:W-:Y:S04]  /*04b0*/  @!P0 LDS R0, [UR4+0x4] ;  /* 0x00000404ff008984 */ /* 0x000fe80008000800 */
[----:B------:R-:W0:Y:S02]  /*04c0*/  @!P0 LDS R5, [R3] ;  /* 0x0000000003058984 */ /* 0x000e240000000800 */
[----:B0-----:R-:W-:-:S05]  /*04d0*/  @!P0 FADD R0, R0, R5 ;  /* 0x0000000500008221 */ /* 0x001fca0000000000 */
[----:B------:R0:W-:Y:S01]  /*04e0*/  @!P0 STS [R3], R0 ;  /* 0x0000000003008388 */ /* 0x0001e20000000800 */
[----:B------:R-:W-:Y:S06]  /*04f0*/  BAR.SYNC.DEFER_BLOCKING 0x0 ;  /* 0x0000000000007b1d */ /* 0x000fec0000010000 */
[----:B------:R-:W-:Y:S05]  /*0500*/  @P0 EXIT ;  /* 0x000000000000094d */ /* 0x000fea0003800000 */
[----:B0-----:R-:W0:Y:S01]  /*0510*/  LDC.64 R2, c[0x0][0x3a0] ;  /* 0x0000e800ff027b82 */ /* 0x001e220000000a00 */
[----:B------:R-:W-:Y:S01]  /*0520*/  HFMA2 R5, -RZ, RZ, 0, 5.9604644775390625e-08 ;  /* 0x00000001ff057431 */ /* 0x000fe200000001ff */
[----:B------:R-:W-:Y:S06]  /*0530*/  BSSY B0, `(.L_x_3) ;  /* 0x0000006000007945 */ /* 0x000fec0003800000 */
.L_x_4:
[----:B------:R-:W-:Y:S01]  /*0540*/  IMAD.MOV.U32 R4, RZ, RZ, RZ ;  /* 0x000000ffff047224 */ /* 0x000fe200078e00ff */
[----:B------:R-:W-:Y:S05]  /*0550*/  YIELD ;  /* 0x0000000000007946 */ /* 0x000fea0003800000 */
[----:B0-----:R-:W2:Y:S02]  /*0560*/  ATOMG.E.CAS.STRONG.GPU PT, R0, [R2], R4, R5 ;  /* 0x00000004020073a9 */ /* 0x001ea400001ee105 */
[----:B--2---:R-:W-:-:S13]  /*0570*/  ISETP.NE.AND P0, PT, R0, RZ, PT ;  /* 0x000000ff0000720c */ /* 0x004fda0003f05270 */
[----:B------:R-:W-:Y:S05]  /*0580*/  @P0 BRA `(.L_x_4) ;  /* 0xfffffffc00ec0947 */ /* 0x000fea000383ffff */
[----:B------:R-:W-:Y:S05]  /*0590*/  BSYNC B0 ;  /* 0x0000000000007941 */ /* 0x000fea0003800000 */
.L_x_3:
[----:B------:R-:W0:Y:S01]  /*05a0*/  LDC.64 R4, c[0x0][0x390] ;  /* 0x0000e400ff047b82 */ /* 0x000e220000000a00 */
[----:B------:R-:W1:Y:S04]  /*05b0*/  LDS R0, [UR4] ;  /* 0x00000004ff007984 */ /* 0x000e680008000800 */
[----:B0-----:R-:W1:Y:S02]  /*05c0*/  LDG.E R7, desc[UR6][R4.64] ;  /* 0x0000000604077981 */ /* 0x001e64000c1e1900 */
[----:B-1----:R-:W-:-:S05]  /*05d0*/  FADD R7, R0, R7 ;  /* 0x0000000700077221 */ /* 0x002fca0000000000 */
[----:B------:R-:W-:Y:S04]  /*05e0*/  STG.E desc[UR6][R4.64], R7 ;  /* 0x0000000704007986 */ /* 0x000fe8000c101906 */
[----:B------:R-:W-:Y:S01]  /*05f0*/  ATOMG.E.EXCH.STRONG.GPU PT, RZ, desc[UR6][R2.64], RZ ;  /* 0x800000ff02ff79a8 */ /* 0x000fe2000c1ef106 */
[----:B------:R-:W-:Y:S05]  /*0600*/  EXIT ;  /* 0x000000000000794d */ /* 0x000fea0003800000 */
.L_x_5:
[----:B------:R-:W-:-:S00]  /*0610*/  BRA `(.L_x_5) ;  /* 0xfffffffc00fc7947 */ /* 0x000fc0000383ffff */
[----:B------:R-:W-:-:S00]  /*0620*/  NOP ;  /* 0x0000000000007918 */ /* 0x000fc00000000000 */
        /* <DEDUP_REMOVED lines=13> */
.L_x_6:


//--------------------- .nv.shared._Z25vector_dot_product_kernelPfS_S_jPi --------------------------
	.section	.nv.shared._Z25vector_dot_product_kernelPfS_S_jPi,"aw",@nobits
	.sectionflags	@""
	.align	4
.nv.shared._Z25vector_dot_product_kernelPfS_S_jPi:
	.zero		2048


//--------------------- .nv.shared.reserved.0     --------------------------
	.section	.nv.shared.reserved.0,"aw",@nobits
	.weak		__nv_reservedSMEM_offset_0_alias
	.size		__nv_reservedSMEM_offset_0_alias, 0, 64
	.other		__nv_reservedSMEM_offset_0_alias,@"STO_CUDA_RESERVED_SHARED STV_DEFAULT"
__nv_reservedSMEM_offset_0_alias:
	.zero		0
	.zero		64


//--------------------- .nv.constant0._Z25vector_dot_product_kernelPfS_S_jPi --------------------------
	.section	.nv.constant0._Z25vector_dot_product_kernelPfS_S_jPi,"a",@progbits
	.sectionflags	@""
	.align	4
.nv.constant0._Z25vector_dot_product_kernelPfS_S_jPi:
	.zero		936


//--------------------- SYMBOLS --------------------------

	.type		.nv.reservedSmem.offset0,@object
	.size		.nv.reservedSmem.offset0,0x4
	.type		.nv.reservedSmem.cap,@object
	.size		.nv.reservedSmem.cap,0x4
